//
// Generated by NVIDIA NVVM Compiler
//
// Compiler Build ID: CL-36424714
// Cuda compilation tools, release 13.0, V13.0.88
// Based on NVVM 20.0.0
//

.version 9.0
.target sm_100
.address_size 64

	// .globl	_Z10cuda_hellov
.extern .func  (.param .b32 func_retval0) vprintf
(
	.param .b64 vprintf_param_0,
	.param .b64 vprintf_param_1
)
;
.global .align 1 .b8 $str[13] = {72, 101, 108, 108, 111, 32, 87, 111, 114, 108, 100, 10};
.global .align 1 .b8 $str$1[11] = {37, 100, 32, 37, 100, 32, 37, 117, 108, 10};

.visible .entry _Z10cuda_hellov()
{
	.reg .b32 	%r<3>;
	.reg .b64 	%rd<3>;

	mov.u64 	%rd1, $str;
	cvta.global.u64 	%rd2, %rd1;
	{ // callseq 0, 0
	.param .b64 param0;
	st.param.b64 	[param0], %rd2;
	.param .b64 param1;
	st.param.b64 	[param1], 0;
	.param .b32 retval0;
	call.uni (retval0), 
	vprintf, 
	(
	param0, 
	param1
	);
	ld.param.b32 	%r1, [retval0];
	} // callseq 0
	ret;

}
	// .globl	_Z8cuda_addPiS_S_
.visible .entry _Z8cuda_addPiS_S_(
	.param .u64 .ptr .align 1 _Z8cuda_addPiS_S__param_0,
	.param .u64 .ptr .align 1 _Z8cuda_addPiS_S__param_1,
	.param .u64 .ptr .align 1 _Z8cuda_addPiS_S__param_2
)
{
	.local .align 16 .b8 	__local_depot1[16];
	.reg .b64 	%SP;
	.reg .b64 	%SPL;
	.reg .b32 	%r<10>;
	.reg .b64 	%rd<11>;

	mov.u64 	%SPL, __local_depot1;
	cvta.local.u64 	%SP, %SPL;
	ld.param.u64 	%rd1, [_Z8cuda_addPiS_S__param_0];
	ld.param.u64 	%rd2, [_Z8cuda_addPiS_S__param_1];
	ld.param.u64 	%rd3, [_Z8cuda_addPiS_S__param_2];
	cvta.to.global.u64 	%rd4, %rd3;
	cvta.to.global.u64 	%rd5, %rd2;
	cvta.to.global.u64 	%rd6, %rd1;
	add.u64 	%rd7, %SP, 0;
	add.u64 	%rd8, %SPL, 0;
	ld.global.u32 	%r1, [%rd6];
	ld.global.u32 	%r2, [%rd5];
	add.s32 	%r3, %r2, %r1;
	ld.global.u32 	%r4, [%rd4];
	add.s32 	%r5, %r3, %r4;
	st.global.u32 	[%rd4], %r5;
	mov.u32 	%r6, %tid.x;
	mov.u32 	%r7, %ctaid.x;
	st.local.v2.u32 	[%rd8], {%r6, %r7};
	st.local.u64 	[%rd8+8], %rd3;
	mov.u64 	%rd9, $str$1;
	cvta.global.u64 	%rd10, %rd9;
	{ // callseq 1, 0
	.param .b64 param0;
	st.param.b64 	[param0], %rd10;
	.param .b64 param1;
	st.param.b64 	[param1], %rd7;
	.param .b32 retval0;
	call.uni (retval0), 
	vprintf, 
	(
	param0, 
	param1
	);
	ld.param.b32 	%r8, [retval0];
	} // callseq 1
	ret;

}


// ===== COMPILED SASS (sm_100) =====

	.target	sm_100

	.elftype	@"ET_EXEC"


//--------------------- .note.nv.tkinfo           --------------------------
	.section	.note.nv.tkinfo,"",@"SHT_NOTE"
	.sectionflags	@"SHF_NOTE_NV_TKINFO"
	.tkinfo
        /*0018*/ 	.word	0x00000002
        /*0030*/ 	.string	""
        /*0030*/ 	.string	"ptxas"
        /*0030*/ 	.string	"Cuda compilation tools, release 13.0, V13.0.88"
        /*0030*/ 	.string	"Build cuda_13.0.r13.0/compiler.36424714_0"
        /*0030*/ 	.string	"-arch sm_100 -m 64 "



//--------------------- .note.nv.cuinfo           --------------------------
	.section	.note.nv.cuinfo,"",@"SHT_NOTE"
	.sectionflags	@"SHF_NOTE_NV_CUINFO"
        /*0018*/ 	.short	0x0002
        /*001a*/ 	.short	0x0064
        /*001c*/ 	.short	0x0082
	.zero		2


//--------------------- .nv.info                  --------------------------
	.section	.nv.info,"",@"SHT_CUDA_INFO"
	.align	4


	//----- nvinfo : EIATTR_REGCOUNT
	.align		4
        /*0000*/ 	.byte	0x04, 0x2f
        /*0002*/ 	.short	(.L_3 - .L_2)
	.align		4
.L_2:
        /*0004*/ 	.word	index@(_Z10cuda_hellov)
        /*0008*/ 	.word	0x00000018


	//----- nvinfo : EIATTR_FRAME_SIZE
	.align		4
.L_3:
        /*000c*/ 	.byte	0x04, 0x11
        /*000e*/ 	.short	(.L_5 - .L_4)
	.align		4
.L_4:
        /*0010*/ 	.word	index@(_Z10cuda_hellov)
        /*0014*/ 	.word	0x00000000


	//----- nvinfo : EIATTR_REGCOUNT
	.align		4
.L_5:
        /*0018*/ 	.byte	0x04, 0x2f
        /*001a*/ 	.short	(.L_7 - .L_6)
	.align		4
.L_6:
        /*001c*/ 	.word	index@(_Z8cuda_addPiS_S_)
        /*0020*/ 	.word	0x00000018


	//----- nvinfo : EIATTR_FRAME_SIZE
	.align		4
.L_7:
        /*0024*/ 	.byte	0x04, 0x11
        /*0026*/ 	.short	(.L_9 - .L_8)
	.align		4
.L_8:
        /*0028*/ 	.word	index@(_Z8cuda_addPiS_S_)
        /*002c*/ 	.word	0x00000010


	//----- nvinfo : EIATTR_MIN_STACK_SIZE
	.align		4
.L_9:
        /*0030*/ 	.byte	0x04, 0x12
        /*0032*/ 	.short	(.L_11 - .L_10)
	.align		4
.L_10:
        /*0034*/ 	.word	index@(_Z8cuda_addPiS_S_)
        /*0038*/ 	.word	0x00000010


	//----- nvinfo : EIATTR_MIN_STACK_SIZE
	.align		4
.L_11:
        /*003c*/ 	.byte	0x04, 0x12
        /*003e*/ 	.short	(.L_13 - .L_12)
	.align		4
.L_12:
        /*0040*/ 	.word	index@(_Z10cuda_hellov)
        /*0044*/ 	.word	0x00000000
.L_13:


//--------------------- .nv.compat                --------------------------
	.section	.nv.compat,"",@"SHT_CUDA_COMPAT_INFO"
	.align	4
        /*0000*/ 	.byte	0x02, 0x09, 0x00, 0x00, 0x02, 0x02, 0x01, 0x00, 0x02, 0x05, 0x05, 0x00, 0x03, 0x07, 0x01, 0x01
        /*0010*/ 	.byte	0x02, 0x03, 0x00, 0x00, 0x02, 0x06, 0x01, 0x00, 0x04, 0x0b, 0x08, 0x00, 0x09, 0x00, 0x00, 0x00
        /*0020*/ 	.byte	0x00, 0x00, 0x00, 0x00


//--------------------- .nv.info._Z8cuda_addPiS_S_ --------------------------
	.section	.nv.info._Z8cuda_addPiS_S_,"",@"SHT_CUDA_INFO"
	.sectionflags	@""
	.align	4


	//----- nvinfo : EIATTR_CUDA_API_VERSION
	.align		4
        /*0000*/ 	.byte	0x04, 0x37
        /*0002*/ 	.short	(.L_15 - .L_14)
.L_14:
        /*0004*/ 	.word	0x00000082


	//----- nvinfo : EIATTR_KPARAM_INFO
	.align		4
.L_15:
        /*0008*/ 	.byte	0x04, 0x17
        /*000a*/ 	.short	(.L_17 - .L_16)
.L_16:
        /*000c*/ 	.word	0x00000000
        /*0010*/ 	.short	0x0002
        /*0012*/ 	.short	0x0010
        /*0014*/ 	.byte	0x00, 0xf5, 0x21, 0x00


	//----- nvinfo : EIATTR_KPARAM_INFO
	.align		4
.L_17:
        /*0018*/ 	.byte	0x04, 0x17
        /*001a*/ 	.short	(.L_19 - .L_18)
.L_18:
        /*001c*/ 	.word	0x00000000
        /*0020*/ 	.short	0x0001
        /*0022*/ 	.short	0x0008
        /*0024*/ 	.byte	0x00, 0xf5, 0x21, 0x00


	//----- nvinfo : EIATTR_KPARAM_INFO
	.align		4
.L_19:
        /*0028*/ 	.byte	0x04, 0x17
        /*002a*/ 	.short	(.L_21 - .L_20)
.L_20:
        /*002c*/ 	.word	0x00000000
        /*0030*/ 	.short	0x0000
        /*0032*/ 	.short	0x0000
        /*0034*/ 	.byte	0x00, 0xf5, 0x21, 0x00


	//----- nvinfo : EIATTR_SPARSE_MMA_MASK
	.align		4
.L_21:
        /*0038*/ 	.byte	0x03, 0x50
        /*003a*/ 	.short	0x0000


	//----- nvinfo : EIATTR_MAXREG_COUNT
	.align		4
        /*003c*/ 	.byte	0x03, 0x1b
        /*003e*/ 	.short	0x00ff


	//----- nvinfo : EIATTR_EXTERNS
	.align		4
        /*0040*/ 	.byte	0x04, 0x0f
        /*0042*/ 	.short	(.L_23 - .L_22)


	//   ....[0]....
	.align		4
.L_22:
        /*0044*/ 	.word	index@(vprintf)


	//----- nvinfo : EIATTR_MERCURY_ISA_VERSION
	.align		4
.L_23:
        /*0048*/ 	.byte	0x03, 0x5f
        /*004a*/ 	.short	0x0101


	//----- nvinfo : EIATTR_VRC_CTA_INIT_COUNT
	.align		4
        /*004c*/ 	.byte	0x02, 0x4a
	.zero		1
	.zero		1


	//----- nvinfo : EIATTR_SYSCALL_OFFSETS
	.align		4
        /*0050*/ 	.byte	0x04, 0x46
        /*0052*/ 	.short	(.L_25 - .L_24)


	//   ....[0]....
.L_24:
        /*0054*/ 	.word	0x000001a0


	//----- nvinfo : EIATTR_EXIT_INSTR_OFFSETS
	.align		4
.L_25:
        /*0058*/ 	.byte	0x04, 0x1c
        /*005a*/ 	.short	(.L_27 - .L_26)


	//   ....[0]....
.L_26:
        /*005c*/ 	.word	0x000001b0


	//----- nvinfo : EIATTR_CBANK_PARAM_SIZE
	.align		4
.L_27:
        /*0060*/ 	.byte	0x03, 0x19
        /*0062*/ 	.short	0x0018


	//----- nvinfo : EIATTR_PARAM_CBANK
	.align		4
        /*0064*/ 	.byte	0x04, 0x0a
        /*0066*/ 	.short	(.L_29 - .L_28)
	.align		4
.L_28:
        /*0068*/ 	.word	index@(.nv.constant0._Z8cuda_addPiS_S_)
        /*006c*/ 	.short	0x0380
        /*006e*/ 	.short	0x0018


	//----- nvinfo : EIATTR_SW_WAR
	.align		4
.L_29:
        /*0070*/ 	.byte	0x04, 0x36
        /*0072*/ 	.short	(.L_31 - .L_30)
.L_30:
        /*0074*/ 	.word	0x00000008
.L_31:


//--------------------- .nv.info._Z10cuda_hellov  --------------------------
	.section	.nv.info._Z10cuda_hellov,"",@"SHT_CUDA_INFO"
	.sectionflags	@""
	.align	4


	//----- nvinfo : EIATTR_CUDA_API_VERSION
	.align		4
        /*0000*/ 	.byte	0x04, 0x37
        /*0002*/ 	.short	(.L_33 - .L_32)
.L_32:
        /*0004*/ 	.word	0x00000082


	//----- nvinfo : EIATTR_SPARSE_MMA_MASK
	.align		4
.L_33:
        /*0008*/ 	.byte	0x03, 0x50
        /*000a*/ 	.short	0x0000


	//----- nvinfo : EIATTR_MAXREG_COUNT
	.align		4
        /*000c*/ 	.byte	0x03, 0x1b
        /*000e*/ 	.short	0x00ff


	//----- nvinfo : EIATTR_EXTERNS
	.align		4
        /*0010*/ 	.byte	0x04, 0x0f
        /*0012*/ 	.short	(.L_35 - .L_34)


	//   ....[0]....
	.align		4
.L_34:
        /*0014*/ 	.word	index@(vprintf)


	//----- nvinfo : EIATTR_MERCURY_ISA_VERSION
	.align		4
.L_35:
        /*0018*/ 	.byte	0x03, 0x5f
        /*001a*/ 	.short	0x0101


	//----- nvinfo : EIATTR_VRC_CTA_INIT_COUNT
	.align		4
        /*001c*/ 	.byte	0x02, 0x4a
	.zero		1
	.zero		1


	//----- nvinfo : EIATTR_SYSCALL_OFFSETS
	.align		4
        /*0020*/ 	.byte	0x04, 0x46
        /*0022*/ 	.short	(.L_37 - .L_36)


	//   ....[0]....
.L_36:
        /*0024*/ 	.word	0x00000080


	//----- nvinfo : EIATTR_EXIT_INSTR_OFFSETS
	.align		4
.L_37:
        /*0028*/ 	.byte	0x04, 0x1c
        /*002a*/ 	.short	(.L_39 - .L_38)


	//   ....[0]....
.L_38:
        /*002c*/ 	.word	0x00000090


	//----- nvinfo : EIATTR_SW_WAR
	.align		4
.L_39:
        /*0030*/ 	.byte	0x04, 0x36
        /*0032*/ 	.short	(.L_41 - .L_40)
.L_40:
        /*0034*/ 	.word	0x00000008
.L_41:


//--------------------- .nv.callgraph             --------------------------
	.section	.nv.callgraph,"",@"SHT_CUDA_CALLGRAPH"
	.align	4
	.sectionentsize	8
	.align		4
        /*0000*/ 	.word	0x00000000
	.align		4
        /*0004*/ 	.word	0xffffffff
	.align		4
        /*0008*/ 	.word	index@(_Z8cuda_addPiS_S_)
	.align		4
        /*000c*/ 	.word	index@(vprintf)
	.align		4
        /*0010*/ 	.word	index@(_Z10cuda_hellov)
	.align		4
        /*0014*/ 	.word	index@(vprintf)
	.align		4
        /*0018*/ 	.word	0x00000000
	.align		4
        /*001c*/ 	.word	0xfffffffe
	.align		4
        /*0020*/ 	.word	0x00000000
	.align		4
        /*0024*/ 	.word	0xfffffffd
	.align		4
        /*0028*/ 	.word	0x00000000
	.align		4
        /*002c*/ 	.word	0xfffffffc


//--------------------- .nv.constant4             --------------------------
	.section	.nv.constant4,"a",@progbits
	.align	8
	.align		8
.nv.constant4:
        /*0000*/ 	.dword	vprintf
	.align		8
        /*0008*/ 	.dword	$str
	.align		8
        /*0010*/ 	.dword	$str$1


//--------------------- .text._Z8cuda_addPiS_S_   --------------------------
	.section	.text._Z8cuda_addPiS_S_,"ax",@progbits
	.align	128
        .global         _Z8cuda_addPiS_S_
        .type           _Z8cuda_addPiS_S_,@function
        .size           _Z8cuda_addPiS_S_,(.L_x_4 - _Z8cuda_addPiS_S_)
        .other          _Z8cuda_addPiS_S_,@"STO_CUDA_ENTRY STV_DEFAULT"
_Z8cuda_addPiS_S_:
.text._Z8cuda_addPiS_S_:
[----:B------:R-:W0:Y:S08]  /*0000*/  LDC R1, c[0x0][0x37c] ;  /* 0x0000df00ff017b82 */ /* 0x000e300000000800 */
[----:B------:R-:W1:Y:S01]  /*0010*/  LDC.64 R4, c[0x0][0x380] ;  /* 0x0000e000ff047b82 */ /* 0x000e620000000a00 */
[----:B------:R-:W1:Y:S01]  /*0020*/  LDCU.64 UR4, c[0x0][0x358] ;  /* 0x00006b00ff0477ac */ /* 0x000e620008000a00 */
[----:B0-----:R-:W-:-:S06]  /*0030*/  VIADD R1, R1, 0xfffffff0 ;  /* 0xfffffff001017836 */ /* 0x001fcc0000000000 */
[----:B------:R-:W0:Y:S08]  /*0040*/  LDC.64 R6, c[0x0][0x388] ;  /* 0x0000e200ff067b82 */ /* 0x000e300000000a00 */
[----:B------:R-:W2:Y:S01]  /*0050*/  LDC.64 R2, c[0x0][0x390] ;  /* 0x0000e400ff027b82 */ /* 0x000ea20000000a00 */
[----:B------:R-:W3:Y:S01]  /*0060*/  S2R R12, SR_TID.X ;  /* 0x00000000000c7919 */ /* 0x000ee20000002100 */
[----:B------:R-:W3:Y:S06]  /*0070*/  S2R R13, SR_CTAID.X ;  /* 0x00000000000d7919 */ /* 0x000eec0000002500 */
[----:B------:R-:W4:Y:S01]  /*0080*/  LDC.64 R14, c[0x0][0x390] ;  /* 0x0000e400ff0e7b82 */ /* 0x000f220000000a00 */
[----:B-1----:R-:W5:Y:S01]  /*0090*/  LDG.E R4, desc[UR4][R4.64] ;  /* 0x0000000404047981 */ /* 0x002f62000c1e1900 */
[----:B------:R-:W1:Y:S01]  /*00a0*/  LDCU UR6, c[0x0][0x2f8] ;  /* 0x00005f00ff0677ac */ /* 0x000e620008000800 */
[----:B------:R-:W4:Y:S02]  /*00b0*/  LDCU.64 UR8, c[0x4][0x10] ;  /* 0x01000200ff0877ac */ /* 0x000f240008000a00 */
[----:B0-----:R1:W5:Y:S04]  /*00c0*/  LDG.E R7, desc[UR4][R6.64] ;  /* 0x0000000406077981 */ /* 0x001368000c1e1900 */
[----:B--2---:R-:W5:Y:S01]  /*00d0*/  LDG.E R9, desc[UR4][R2.64] ;  /* 0x0000000402097981 */ /* 0x004f62000c1e1900 */
[----:B------:R-:W-:-:S02]  /*00e0*/  MOV R0, 0x0 ;  /* 0x0000000000007802 */ /* 0x000fc40000000f00 */
[----:B-1----:R-:W-:Y:S02]  /*00f0*/  IADD3 R6, P0, PT, R1, UR6, RZ ;  /* 0x0000000601067c10 */ /* 0x002fe4000ff1e0ff */
[----:B------:R0:W1:Y:S01]  /*0100*/  LDC.64 R10, c[0x4][R0] ;  /* 0x01000000000a7b82 */ /* 0x0000620000000a00 */
[----:B----4-:R0:W-:Y:S01]  /*0110*/  STL.64 [R1+0x8], R14 ;  /* 0x0000080e01007387 */ /* 0x0101e20000100a00 */
[----:B------:R-:W-:-:S03]  /*0120*/  IMAD.U32 R5, RZ, RZ, UR9 ;  /* 0x00000009ff057e24 */ /* 0x000fc6000f8e00ff */
[----:B---3--:R0:W-:Y:S01]  /*0130*/  STL.64 [R1], R12 ;  /* 0x0000000c01007387 */ /* 0x0081e20000100a00 */
[----:B-----5:R-:W-:Y:S01]  /*0140*/  IADD3 R9, PT, PT, R9, R7, R4 ;  /* 0x0000000709097210 */ /* 0x020fe20007ffe004 */
[----:B------:R-:W-:-:S04]  /*0150*/  IMAD.U32 R4, RZ, RZ, UR8 ;  /* 0x00000008ff047e24 */ /* 0x000fc8000f8e00ff */
[----:B------:R0:W-:Y:S01]  /*0160*/  STG.E desc[UR4][R2.64], R9 ;  /* 0x0000000902007986 */ /* 0x0001e2000c101904 */
[----:B------:R-:W2:Y:S02]  /*0170*/  LDCU UR4, c[0x0][0x2fc] ;  /* 0x00005f80ff0477ac */ /* 0x000ea40008000800 */
[----:B012---:R-:W-:-:S07]  /*0180*/  IMAD.X R7, RZ, RZ, UR4, P0 ;  /* 0x00000004ff077e24 */ /* 0x007fce00080e06ff */
[----:B------:R-:W-:-:S07]  /*0190*/  LEPC R20, `(.L_x_0) ;  /* 0x000000001014794e */ /* 0x000fce0000000000 */
[----:B------:R-:W-:Y:S05]  /*01a0*/  CALL.ABS.NOINC R10 ;  /* 0x000000000a007343 */ /* 0x000fea0003c00000 */
.L_x_0:
[----:B------:R-:W-:Y:S05]  /*01b0*/  EXIT ;  /* 0x000000000000794d */ /* 0x000fea0003800000 */
.L_x_1:
[----:B------:R-:W-:-:S00]  /*01c0*/  BRA `(.L_x_1) ;  /* 0xfffffffc00fc7947 */ /* 0x000fc0000383ffff */
[----:B------:R-:W-:-:S00]  /*01d0*/  NOP ;  /* 0x0000000000007918 */ /* 0x000fc00000000000 */
        /* <DEDUP_REMOVED lines=10> */
.L_x_4:


//--------------------- .text._Z10cuda_hellov     --------------------------
	.section	.text._Z10cuda_hellov,"ax",@progbits
	.align	128
        .global         _Z10cuda_hellov
        .type           _Z10cuda_hellov,@function
        .size           _Z10cuda_hellov,(.L_x_5 - _Z10cuda_hellov)
        .other          _Z10cuda_hellov,@"STO_CUDA_ENTRY STV_DEFAULT"
_Z10cuda_hellov:
.text._Z10cuda_hellov:
[----:B------:R-:W0:Y:S01]  /*0000*/  LDC R1, c[0x0][0x37c] ;  /* 0x0000df00ff017b82 */ /* 0x000e220000000800 */
[----:B------:R-:W-:Y:S01]  /*0010*/  MOV R0, 0x0 ;  /* 0x0000000000007802 */ /* 0x000fe20000000f00 */
[----:B------:R-:W1:Y:S01]  /*0020*/  LDCU.64 UR4, c[0x4][0x8] ;  /* 0x01000100ff0477ac */ /* 0x000e620008000a00 */
[----:B------:R-:W-:-:S05]  /*0030*/  CS2R R6, SRZ ;  /* 0x0000000000067805 */ /* 0x000fca000001ff00 */
[----:B------:R2:W3:Y:S01]  /*0040*/  LDC.64 R2, c[0x4][R0] ;  /* 0x0100000000027b82 */ /* 0x0004e20000000a00 */
[----:B-1----:R-:W-:Y:S02]  /*0050*/  IMAD.U32 R4, RZ, RZ, UR4 ;  /* 0x00000004ff047e24 */ /* 0x002fe4000f8e00ff */
[----:B--2---:R-:W-:-:S07]  /*0060*/  IMAD.U32 R5, RZ, RZ, UR5 ;  /* 0x00000005ff057e24 */ /* 0x004fce000f8e00ff */
[----:B------:R-:W-:-:S07]  /*0070*/  LEPC R20, `(.L_x_2) ;  /* 0x000000001014794e */ /* 0x000fce0000000000 */
[----:B0--3--:R-:W-:Y:S05]  /*0080*/  CALL.ABS.NOINC R2 ;  /* 0x0000000002007343 */ /* 0x009fea0003c00000 */
.L_x_2:
[----:B------:R-:W-:Y:S05]  /*0090*/  EXIT ;  /* 0x000000000000794d */ /* 0x000fea0003800000 */
.L_x_3:
        /* <DEDUP_REMOVED lines=14> */
.L_x_5:


//--------------------- .nv.global.init           --------------------------
	.section	.nv.global.init,"aw",@progbits
.nv.global.init:
	.type		$str$1,@object
	.size		$str$1,($str - $str$1)
$str$1:
        /*0000*/ 	.byte	0x25, 0x64, 0x20, 0x25, 0x64, 0x20, 0x25, 0x75, 0x6c, 0x0a, 0x00
	.type		$str,@object
	.size		$str,(.L_0 - $str)
$str:
        /*000b*/ 	.byte	0x48, 0x65, 0x6c, 0x6c, 0x6f, 0x20, 0x57, 0x6f, 0x72, 0x6c, 0x64, 0x0a, 0x00
.L_0:


//--------------------- .nv.shared.reserved.0     --------------------------
	.section	.nv.shared.reserved.0,"aw",@nobits
	.weak		__nv_reservedSMEM_offset_0_alias
	.size		__nv_reservedSMEM_offset_0_alias, 0, 64
	.other		__nv_reservedSMEM_offset_0_alias,@"STO_CUDA_RESERVED_SHARED STV_DEFAULT"
__nv_reservedSMEM_offset_0_alias:
	.zero		0
	.zero		64


//--------------------- .nv.constant0._Z8cuda_addPiS_S_ --------------------------
	.section	.nv.constant0._Z8cuda_addPiS_S_,"a",@progbits
	.sectionflags	@""
	.align	4
.nv.constant0._Z8cuda_addPiS_S_:
	.zero		920


//--------------------- .nv.constant0._Z10cuda_hellov --------------------------
	.section	.nv.constant0._Z10cuda_hellov,"a",@progbits
	.sectionflags	@""
	.align	4
.nv.constant0._Z10cuda_hellov:
	.zero		896


//--------------------- SYMBOLS --------------------------

	.type		.nv.reservedSmem.offset0,@object
	.size		.nv.reservedSmem.offset0,0x4
	.type		vprintf,@function
